	.version 1.1
	.target compute_10, map_f64_to_f32
	// compiled with /home/mmurphy/sw/compiler/gpgpu/open64/src/targia3264_nvisa/lib//be
	// nvopencc built on 2008-02-15

	.reg .u32 %ra<17>;
	.reg .u64 %rda<17>;
	.reg .f32 %fa<17>;
	.reg .f64 %fda<17>;
	.reg .u32 %rv<5>;
	.reg .u64 %rdv<5>;
	.reg .f32 %fv<5>;
	.reg .f64 %fdv<5>;


	//-----------------------------------------------------------
	// Compiling 312173i.i (/tmp/ccBI#.DPSkjQ)
	//-----------------------------------------------------------

	//-----------------------------------------------------------
	// Options:
	//-----------------------------------------------------------
	//  Target:ptx, ISA:compute_10, Endian:little, Pointer Size:64
	//  -O3	(Optimization level)
	//  -g0	(Debug level)
	//  -m2	(Report advisories)
	//-----------------------------------------------------------

	.file	1	"312173i.i"


	.entry ilogb_main
	{
	.reg .u16 %rh<4>;
	.reg .u32 %r<5>;
	.reg .u64 %rd<3>;
	.reg .pred %p<4>;
	.param .s32 __cudaparm_ilogb_main_a;
	.param .u64 __cudaparm_ilogb_main_res;
	.loc	1	5	0
$LBB1_ilogb_main:
	ld.param.s32 	%r1, [__cudaparm_ilogb_main_a];	// id:22 __cudaparm_ilogb_main_a+0x0
	mov.s32 	%r2, 0;              	// 
	setp.eq.s32 	%p1, %r1, %r2;   	// 
	ld.param.u64 	%rd1, [__cudaparm_ilogb_main_res];	// id:24 __cudaparm_ilogb_main_res+0x0
	mov.u16 	%rh1, 0;             	// 
$Lt_0_10:
 //<loop> Loop body line 5, nesting depth: 1, iterations: 100
	@!%p1 bra 	$Lt_0_12;          	// 
 //<loop> Part of loop body line 5, head labeled $Lt_0_10
	mov.s32 	%r3, -1;             	// 
	bra.uni 	$Lt_0_11;            	// 
$Lt_0_12:
 //<loop> Part of loop body line 5, head labeled $Lt_0_10
	.loc	1	17	0
	mov.u32 	%r3, -126;           	// 
$Lt_0_11:
 //<loop> Part of loop body line 5, head labeled $Lt_0_10
	.loc	1	19	0
	st.global.s32 	[%rd1+0], %r3; 	// id:25
	add.u16 	%rh1, %rh1, 1;       	// 
	add.u64 	%rd1, %rd1, 4;       	// 
	mov.s16 	%rh2, 100;           	// 
	setp.ne.u16 	%p2, %rh1, %rh2; 	// 
	@%p2 bra 	$Lt_0_10;           	// 
	.loc	1	21	0
	exit;                         	// 
$LDWend_ilogb_main:
	} // ilogb_main



// ===== COMPILED SASS (sm_100) =====

	.target	sm_100

	.elftype	@"ET_EXEC"


//--------------------- .note.nv.tkinfo           --------------------------
	.section	.note.nv.tkinfo,"",@"SHT_NOTE"
	.sectionflags	@"SHF_NOTE_NV_TKINFO"
	.tkinfo
        /*0018*/ 	.word	0x00000002
        /*0030*/ 	.string	""
        /*0030*/ 	.string	"ptxas"
        /*0030*/ 	.string	"Cuda compilation tools, release 13.0, V13.0.88"
        /*0030*/ 	.string	"Build cuda_13.0.r13.0/compiler.36424714_0"
        /*0030*/ 	.string	"-arch sm_100 "



//--------------------- .note.nv.cuinfo           --------------------------
	.section	.note.nv.cuinfo,"",@"SHT_NOTE"
	.sectionflags	@"SHF_NOTE_NV_CUINFO"
        /*0018*/ 	.short	0x0002
        /*001a*/ 	.short	0x000a
        /*001c*/ 	.short	0x0082
	.zero		2


//--------------------- .nv.info                  --------------------------
	.section	.nv.info,"",@"SHT_CUDA_INFO"
	.align	4


	//----- nvinfo : EIATTR_REGCOUNT
	.align		4
        /*0000*/ 	.byte	0x04, 0x2f
        /*0002*/ 	.short	(.L_1 - .L_0)
	.align		4
.L_0:
        /*0004*/ 	.word	index@(ilogb_main)
        /*0008*/ 	.word	0x00000008


	//----- nvinfo : EIATTR_FRAME_SIZE
	.align		4
.L_1:
        /*000c*/ 	.byte	0x04, 0x11
        /*000e*/ 	.short	(.L_3 - .L_2)
	.align		4
.L_2:
        /*0010*/ 	.word	index@(ilogb_main)
        /*0014*/ 	.word	0x00000000


	//----- nvinfo : EIATTR_MIN_STACK_SIZE
	.align		4
.L_3:
        /*0018*/ 	.byte	0x04, 0x12
        /*001a*/ 	.short	(.L_5 - .L_4)
	.align		4
.L_4:
        /*001c*/ 	.word	index@(ilogb_main)
        /*0020*/ 	.word	0x00000000
.L_5:


//--------------------- .nv.compat                --------------------------
	.section	.nv.compat,"",@"SHT_CUDA_COMPAT_INFO"
	.align	4
        /*0000*/ 	.byte	0x02, 0x09, 0x00, 0x00, 0x02, 0x02, 0x01, 0x00, 0x02, 0x05, 0x05, 0x00, 0x03, 0x07, 0x01, 0x01
        /*0010*/ 	.byte	0x02, 0x03, 0x00, 0x00, 0x02, 0x06, 0x01, 0x00, 0x04, 0x0b, 0x08, 0x00, 0x09, 0x00, 0x00, 0x00
        /*0020*/ 	.byte	0x00, 0x00, 0x00, 0x00


//--------------------- .nv.info.ilogb_main       --------------------------
	.section	.nv.info.ilogb_main,"",@"SHT_CUDA_INFO"
	.sectionflags	@""
	.align	4


	//----- nvinfo : EIATTR_CUDA_API_VERSION
	.align		4
        /*0000*/ 	.byte	0x04, 0x37
        /*0002*/ 	.short	(.L_7 - .L_6)
.L_6:
        /*0004*/ 	.word	0x00000082


	//----- nvinfo : EIATTR_KPARAM_INFO
	.align		4
.L_7:
        /*0008*/ 	.byte	0x04, 0x17
        /*000a*/ 	.short	(.L_9 - .L_8)
.L_8:
        /*000c*/ 	.word	0x00000000
        /*0010*/ 	.short	0x0001
        /*0012*/ 	.short	0x0008
        /*0014*/ 	.byte	0x00, 0xf0, 0x21, 0x00


	//----- nvinfo : EIATTR_KPARAM_INFO
	.align		4
.L_9:
        /*0018*/ 	.byte	0x04, 0x17
        /*001a*/ 	.short	(.L_11 - .L_10)
.L_10:
        /*001c*/ 	.word	0x00000000
        /*0020*/ 	.short	0x0000
        /*0022*/ 	.short	0x0000
        /*0024*/ 	.byte	0x00, 0xf0, 0x11, 0x00


	//----- nvinfo : EIATTR_SPARSE_MMA_MASK
	.align		4
.L_11:
        /*0028*/ 	.byte	0x03, 0x50
        /*002a*/ 	.short	0x0000


	//----- nvinfo : EIATTR_MAXREG_COUNT
	.align		4
        /*002c*/ 	.byte	0x03, 0x1b
        /*002e*/ 	.short	0x00ff


	//----- nvinfo : EIATTR_MERCURY_ISA_VERSION
	.align		4
        /*0030*/ 	.byte	0x03, 0x5f
        /*0032*/ 	.short	0x0101


	//----- nvinfo : EIATTR_VRC_CTA_INIT_COUNT
	.align		4
        /*0034*/ 	.byte	0x02, 0x4a
	.zero		1
	.zero		1


	//----- nvinfo : EIATTR_EXIT_INSTR_OFFSETS
	.align		4
        /*0038*/ 	.byte	0x04, 0x1c
        /*003a*/ 	.short	(.L_13 - .L_12)


	//   ....[0]....
.L_12:
        /*003c*/ 	.word	0x00000100


	//----- nvinfo : EIATTR_CBANK_PARAM_SIZE
	.align		4
.L_13:
        /*0040*/ 	.byte	0x03, 0x19
        /*0042*/ 	.short	0x0010


	//----- nvinfo : EIATTR_PARAM_CBANK
	.align		4
        /*0044*/ 	.byte	0x04, 0x0a
        /*0046*/ 	.short	(.L_15 - .L_14)
	.align		4
.L_14:
        /*0048*/ 	.word	index@(.nv.constant0.ilogb_main)
        /*004c*/ 	.short	0x0380
        /*004e*/ 	.short	0x0010


	//----- nvinfo : EIATTR_SW_WAR
	.align		4
.L_15:
        /*0050*/ 	.byte	0x04, 0x36
        /*0052*/ 	.short	(.L_17 - .L_16)
.L_16:
        /*0054*/ 	.word	0x00000008
.L_17:


//--------------------- .nv.callgraph             --------------------------
	.section	.nv.callgraph,"",@"SHT_CUDA_CALLGRAPH"
	.align	4
	.sectionentsize	8
	.align		4
        /*0000*/ 	.word	0x00000000
	.align		4
        /*0004*/ 	.word	0xffffffff
	.align		4
        /*0008*/ 	.word	0x00000000
	.align		4
        /*000c*/ 	.word	0xfffffffe
	.align		4
        /*0010*/ 	.word	0x00000000
	.align		4
        /*0014*/ 	.word	0xfffffffd
	.align		4
        /*0018*/ 	.word	0x00000000
	.align		4
        /*001c*/ 	.word	0xfffffffc


//--------------------- .text.ilogb_main          --------------------------
	.section	.text.ilogb_main,"ax",@progbits
	.align	128
.text.ilogb_main:
        .type           ilogb_main,@function
        .size           ilogb_main,(.L_x_2 - ilogb_main)
        .other          ilogb_main,@"STO_CUDA_ENTRY STV_DEFAULT"
ilogb_main:
[----:B------:R-:W0:Y:S01]  /*0000*/  LDCU UR8, c[0x0][0x380] ;  /* 0x00007000ff0877ac */ /* 0x000e220008000800 */
[----:B------:R-:W-:Y:S01]  /*0010*/  IMAD.MOV.U32 R5, RZ, RZ, -0x1 ;  /* 0xffffffffff057424 */ /* 0x000fe200078e00ff */
[----:B------:R-:W-:Y:S01]  /*0020*/  PRMT R2, RZ, 0x7610, R2 ;  /* 0x00007610ff027816 */ /* 0x000fe20000000002 */
[----:B------:R-:W1:Y:S01]  /*0030*/  LDCU.64 UR4, c[0x0][0x358] ;  /* 0x00006b00ff0477ac */ /* 0x000e620008000a00 */
[----:B------:R-:W2:Y:S01]  /*0040*/  LDCU.64 UR6, c[0x0][0x388] ;  /* 0x00007100ff0677ac */ /* 0x000ea20008000a00 */
[----:B0-----:R-:W-:-:S04]  /*0050*/  ISETP.NE.AND P0, PT, RZ, UR8, PT ;  /* 0x00000008ff007c0c */ /* 0x001fc8000bf05270 */
[----:B-12---:R-:W-:-:S09]  /*0060*/  SEL R5, R5, 0xffffff82, !P0 ;  /* 0xffffff8205057807 */ /* 0x006fd20004000000 */
.L_x_0:
[----:B------:R-:W-:Y:S02]  /*0070*/  VIADD R2, R2, 0x1 ;  /* 0x0000000102027836 */ /* 0x000fe40000000000 */
[----:B------:R-:W-:Y:S01]  /*0080*/  IMAD.U32 R0, RZ, RZ, UR6 ;  /* 0x00000006ff007e24 */ /* 0x000fe2000f8e00ff */
[----:B------:R-:W-:Y:S01]  /*0090*/  UIADD3 UR6, UP0, UPT, UR6, 0x4, URZ ;  /* 0x0000000406067890 */ /* 0x000fe2000ff1e0ff */
[----:B------:R-:W-:Y:S01]  /*00a0*/  IMAD.U32 R1, RZ, RZ, UR7 ;  /* 0x00000007ff017e24 */ /* 0x000fe2000f8e00ff */
[----:B------:R-:W-:Y:S02]  /*00b0*/  LOP3.LUT R3, R2, 0xffff, RZ, 0xc0, !PT ;  /* 0x0000ffff02037812 */ /* 0x000fe400078ec0ff */
[----:B------:R-:W-:Y:S02]  /*00c0*/  UIADD3.X UR7, UPT, UPT, URZ, UR7, URZ, UP0, !UPT ;  /* 0x00000007ff077290 */ /* 0x000fe400087fe4ff */
[----:B------:R-:W-:Y:S01]  /*00d0*/  ISETP.NE.U32.AND P0, PT, R3, 0x64, PT ;  /* 0x000000640300780c */ /* 0x000fe20003f05070 */
[----:B------:R0:W-:-:S12]  /*00e0*/  STG.E desc[UR4][R0.64], R5 ;  /* 0x0000000500007986 */ /* 0x0001d8000c101904 */
[----:B0-----:R-:W-:Y:S05]  /*00f0*/  @P0 BRA `(.L_x_0) ;  /* 0xfffffffc00dc0947 */ /* 0x001fea000383ffff */
[----:B------:R-:W-:Y:S05]  /*0100*/  EXIT ;  /* 0x000000000000794d */ /* 0x000fea0003800000 */
.L_x_1:
[----:B------:R-:W-:-:S00]  /*0110*/  BRA `(.L_x_1) ;  /* 0xfffffffc00fc7947 */ /* 0x000fc0000383ffff */
[----:B------:R-:W-:-:S00]  /*0120*/  NOP ;  /* 0x0000000000007918 */ /* 0x000fc00000000000 */
        /* <DEDUP_REMOVED lines=13> */
.L_x_2:


//--------------------- .nv.shared.reserved.0     --------------------------
	.section	.nv.shared.reserved.0,"aw",@nobits
	.weak		__nv_reservedSMEM_offset_0_alias
	.size		__nv_reservedSMEM_offset_0_alias, 0, 64
	.other		__nv_reservedSMEM_offset_0_alias,@"STO_CUDA_RESERVED_SHARED STV_DEFAULT"
__nv_reservedSMEM_offset_0_alias:
	.zero		0
	.zero		64


//--------------------- .nv.constant0.ilogb_main  --------------------------
	.section	.nv.constant0.ilogb_main,"a",@progbits
	.sectionflags	@""
	.align	4
.nv.constant0.ilogb_main:
	.zero		912


//--------------------- SYMBOLS --------------------------

	.type		.nv.reservedSmem.offset0,@object
	.size		.nv.reservedSmem.offset0,0x4
